//
// Generated by NVIDIA NVVM Compiler
//
// Compiler Build ID: CL-36424714
// Cuda compilation tools, release 13.0, V13.0.88
// Based on NVVM 20.0.0
//

.version 9.0
.target sm_100
.address_size 64

	// .globl	_Z6renderP4Vec3

.visible .entry _Z6renderP4Vec3(
	.param .u64 .ptr .align 1 _Z6renderP4Vec3_param_0
)
{
	.reg .pred 	%p<4>;
	.reg .b32 	%r<13>;
	.reg .b32 	%f<5>;
	.reg .b64 	%rd<5>;

	ld.param.u64 	%rd1, [_Z6renderP4Vec3_param_0];
	mov.u32 	%r3, %tid.x;
	mov.u32 	%r4, %ctaid.x;
	mov.u32 	%r5, %ntid.x;
	mad.lo.s32 	%r1, %r4, %r5, %r3;
	mov.u32 	%r6, %tid.y;
	mov.u32 	%r7, %ctaid.y;
	mov.u32 	%r8, %ntid.y;
	mad.lo.s32 	%r9, %r7, %r8, %r6;
	setp.gt.s32 	%p1, %r1, 255;
	setp.gt.u32 	%p2, %r9, 255;
	or.pred  	%p3, %p1, %p2;
	@%p3 bra 	$L__BB0_2;
	cvta.to.global.u64 	%rd2, %rd1;
	shl.b32 	%r10, %r9, 8;
	add.s32 	%r11, %r10, %r1;
	cvt.rn.f32.s32 	%f1, %r1;
	mul.f32 	%f2, %f1, 0f3B800000;
	cvt.rn.f32.u32 	%f3, %r9;
	mul.f32 	%f4, %f3, 0f3B800000;
	mul.wide.s32 	%rd3, %r11, 12;
	add.s64 	%rd4, %rd2, %rd3;
	st.global.f32 	[%rd4], %f2;
	st.global.f32 	[%rd4+4], %f4;
	mov.b32 	%r12, 1045220557;
	st.global.u32 	[%rd4+8], %r12;
$L__BB0_2:
	ret;

}


// ===== COMPILED SASS (sm_100) =====

	.target	sm_100

	.elftype	@"ET_EXEC"


//--------------------- .note.nv.tkinfo           --------------------------
	.section	.note.nv.tkinfo,"",@"SHT_NOTE"
	.sectionflags	@"SHF_NOTE_NV_TKINFO"
	.tkinfo
        /*0018*/ 	.word	0x00000002
        /*0030*/ 	.string	""
        /*0030*/ 	.string	"ptxas"
        /*0030*/ 	.string	"Cuda compilation tools, release 13.0, V13.0.88"
        /*0030*/ 	.string	"Build cuda_13.0.r13.0/compiler.36424714_0"
        /*0030*/ 	.string	"-arch sm_100 -m 64 "



//--------------------- .note.nv.cuinfo           --------------------------
	.section	.note.nv.cuinfo,"",@"SHT_NOTE"
	.sectionflags	@"SHF_NOTE_NV_CUINFO"
        /*0018*/ 	.short	0x0002
        /*001a*/ 	.short	0x0064
        /*001c*/ 	.short	0x0082
	.zero		2


//--------------------- .nv.info                  --------------------------
	.section	.nv.info,"",@"SHT_CUDA_INFO"
	.align	4


	//----- nvinfo : EIATTR_REGCOUNT
	.align		4
        /*0000*/ 	.byte	0x04, 0x2f
        /*0002*/ 	.short	(.L_1 - .L_0)
	.align		4
.L_0:
        /*0004*/ 	.word	index@(_Z6renderP4Vec3)
        /*0008*/ 	.word	0x0000000c


	//----- nvinfo : EIATTR_FRAME_SIZE
	.align		4
.L_1:
        /*000c*/ 	.byte	0x04, 0x11
        /*000e*/ 	.short	(.L_3 - .L_2)
	.align		4
.L_2:
        /*0010*/ 	.word	index@(_Z6renderP4Vec3)
        /*0014*/ 	.word	0x00000000


	//----- nvinfo : EIATTR_MIN_STACK_SIZE
	.align		4
.L_3:
        /*0018*/ 	.byte	0x04, 0x12
        /*001a*/ 	.short	(.L_5 - .L_4)
	.align		4
.L_4:
        /*001c*/ 	.word	index@(_Z6renderP4Vec3)
        /*0020*/ 	.word	0x00000000
.L_5:


//--------------------- .nv.compat                --------------------------
	.section	.nv.compat,"",@"SHT_CUDA_COMPAT_INFO"
	.align	4
        /*0000*/ 	.byte	0x02, 0x09, 0x00, 0x00, 0x02, 0x02, 0x01, 0x00, 0x02, 0x05, 0x05, 0x00, 0x03, 0x07, 0x01, 0x01
        /*0010*/ 	.byte	0x02, 0x03, 0x00, 0x00, 0x02, 0x06, 0x01, 0x00, 0x04, 0x0b, 0x08, 0x00, 0x09, 0x00, 0x00, 0x00
        /*0020*/ 	.byte	0x00, 0x00, 0x00, 0x00


//--------------------- .nv.info._Z6renderP4Vec3  --------------------------
	.section	.nv.info._Z6renderP4Vec3,"",@"SHT_CUDA_INFO"
	.sectionflags	@""
	.align	4


	//----- nvinfo : EIATTR_CUDA_API_VERSION
	.align		4
        /*0000*/ 	.byte	0x04, 0x37
        /*0002*/ 	.short	(.L_7 - .L_6)
.L_6:
        /*0004*/ 	.word	0x00000082


	//----- nvinfo : EIATTR_KPARAM_INFO
	.align		4
.L_7:
        /*0008*/ 	.byte	0x04, 0x17
        /*000a*/ 	.short	(.L_9 - .L_8)
.L_8:
        /*000c*/ 	.word	0x00000000
        /*0010*/ 	.short	0x0000
        /*0012*/ 	.short	0x0000
        /*0014*/ 	.byte	0x00, 0xf5, 0x21, 0x00


	//----- nvinfo : EIATTR_SPARSE_MMA_MASK
	.align		4
.L_9:
        /*0018*/ 	.byte	0x03, 0x50
        /*001a*/ 	.short	0x0000


	//----- nvinfo : EIATTR_MAXREG_COUNT
	.align		4
        /*001c*/ 	.byte	0x03, 0x1b
        /*001e*/ 	.short	0x00ff


	//----- nvinfo : EIATTR_MERCURY_ISA_VERSION
	.align		4
        /*0020*/ 	.byte	0x03, 0x5f
        /*0022*/ 	.short	0x0101


	//----- nvinfo : EIATTR_VRC_CTA_INIT_COUNT
	.align		4
        /*0024*/ 	.byte	0x02, 0x4a
	.zero		1
	.zero		1


	//----- nvinfo : EIATTR_EXIT_INSTR_OFFSETS
	.align		4
        /*0028*/ 	.byte	0x04, 0x1c
        /*002a*/ 	.short	(.L_11 - .L_10)


	//   ....[0]....
.L_10:
        /*002c*/ 	.word	0x000000b0


	//   ....[1]....
        /*0030*/ 	.word	0x00000180


	//----- nvinfo : EIATTR_CBANK_PARAM_SIZE
	.align		4
.L_11:
        /*0034*/ 	.byte	0x03, 0x19
        /*0036*/ 	.short	0x0008


	//----- nvinfo : EIATTR_PARAM_CBANK
	.align		4
        /*0038*/ 	.byte	0x04, 0x0a
        /*003a*/ 	.short	(.L_13 - .L_12)
	.align		4
.L_12:
        /*003c*/ 	.word	index@(.nv.constant0._Z6renderP4Vec3)
        /*0040*/ 	.short	0x0380
        /*0042*/ 	.short	0x0008


	//----- nvinfo : EIATTR_SW_WAR
	.align		4
.L_13:
        /*0044*/ 	.byte	0x04, 0x36
        /*0046*/ 	.short	(.L_15 - .L_14)
.L_14:
        /*0048*/ 	.word	0x00000008
.L_15:


//--------------------- .nv.callgraph             --------------------------
	.section	.nv.callgraph,"",@"SHT_CUDA_CALLGRAPH"
	.align	4
	.sectionentsize	8
	.align		4
        /*0000*/ 	.word	0x00000000
	.align		4
        /*0004*/ 	.word	0xffffffff
	.align		4
        /*0008*/ 	.word	0x00000000
	.align		4
        /*000c*/ 	.word	0xfffffffe
	.align		4
        /*0010*/ 	.word	0x00000000
	.align		4
        /*0014*/ 	.word	0xfffffffd
	.align		4
        /*0018*/ 	.word	0x00000000
	.align		4
        /*001c*/ 	.word	0xfffffffc


//--------------------- .text._Z6renderP4Vec3     --------------------------
	.section	.text._Z6renderP4Vec3,"ax",@progbits
	.align	128
        .global         _Z6renderP4Vec3
        .type           _Z6renderP4Vec3,@function
        .size           _Z6renderP4Vec3,(.L_x_1 - _Z6renderP4Vec3)
        .other          _Z6renderP4Vec3,@"STO_CUDA_ENTRY STV_DEFAULT"
_Z6renderP4Vec3:
.text._Z6renderP4Vec3:
[----:B------:R-:W-:Y:S01]  /*0000*/  LDC R1, c[0x0][0x37c] ;  /* 0x0000df00ff017b82 */ /* 0x000fe20000000800 */
[----:B------:R-:W0:Y:S07]  /*0010*/  S2R R5, SR_TID.Y ;  /* 0x0000000000057919 */ /* 0x000e2e0000002200 */
[----:B------:R-:W1:Y:S01]  /*0020*/  LDC R3, c[0x0][0x360] ;  /* 0x0000d800ff037b82 */ /* 0x000e620000000800 */
[----:B------:R-:W1:Y:S07]  /*0030*/  S2R R0, SR_TID.X ;  /* 0x0000000000007919 */ /* 0x000e6e0000002100 */
[----:B------:R-:W0:Y:S08]  /*0040*/  S2UR UR5, SR_CTAID.Y ;  /* 0x00000000000579c3 */ /* 0x000e300000002600 */
[----:B------:R-:W0:Y:S08]  /*0050*/  LDC R2, c[0x0][0x364] ;  /* 0x0000d900ff027b82 */ /* 0x000e300000000800 */
[----:B------:R-:W1:Y:S01]  /*0060*/  S2UR UR4, SR_CTAID.X ;  /* 0x00000000000479c3 */ /* 0x000e620000002500 */
[----:B0-----:R-:W-:-:S05]  /*0070*/  IMAD R5, R2, UR5, R5 ;  /* 0x0000000502057c24 */ /* 0x001fca000f8e0205 */
[----:B------:R-:W-:Y:S01]  /*0080*/  ISETP.GT.U32.AND P0, PT, R5, 0xff, PT ;  /* 0x000000ff0500780c */ /* 0x000fe20003f04070 */
[----:B-1----:R-:W-:-:S05]  /*0090*/  IMAD R0, R3, UR4, R0 ;  /* 0x0000000403007c24 */ /* 0x002fca000f8e0200 */
[----:B------:R-:W-:-:S13]  /*00a0*/  ISETP.GT.OR P0, PT, R0, 0xff, P0 ;  /* 0x000000ff0000780c */ /* 0x000fda0000704670 */
[----:B------:R-:W-:Y:S05]  /*00b0*/  @P0 EXIT ;  /* 0x000000000000094d */ /* 0x000fea0003800000 */
[----:B------:R-:W0:Y:S01]  /*00c0*/  LDC.64 R2, c[0x0][0x380] ;  /* 0x0000e000ff027b82 */ /* 0x000e220000000a00 */
[----:B------:R-:W1:Y:S01]  /*00d0*/  LDCU.64 UR4, c[0x0][0x358] ;  /* 0x00006b00ff0477ac */ /* 0x000e620008000a00 */
[-C--:B------:R-:W-:Y:S01]  /*00e0*/  LEA R7, R5, R0.reuse, 0x8 ;  /* 0x0000000005077211 */ /* 0x080fe200078e40ff */
[----:B------:R-:W-:Y:S01]  /*00f0*/  HFMA2 R9, -RZ, RZ, 1.57421875, -19.203125 ;  /* 0x3e4ccccdff097431 */ /* 0x000fe200000001ff */
[----:B------:R-:W-:Y:S02]  /*0100*/  I2FP.F32.S32 R0, R0 ;  /* 0x0000000000007245 */ /* 0x000fe40000201400 */
[----:B------:R-:W-:-:S03]  /*0110*/  I2FP.F32.U32 R4, R5 ;  /* 0x0000000500047245 */ /* 0x000fc60000201000 */
[----:B------:R-:W-:Y:S01]  /*0120*/  FMUL R5, R0, 0.00390625 ;  /* 0x3b80000000057820 */ /* 0x000fe20000400000 */
[----:B0-----:R-:W-:-:S04]  /*0130*/  IMAD.WIDE R2, R7, 0xc, R2 ;  /* 0x0000000c07027825 */ /* 0x001fc800078e0202 */
[----:B------:R-:W-:Y:S01]  /*0140*/  FMUL R7, R4, 0.00390625 ;  /* 0x3b80000004077820 */ /* 0x000fe20000400000 */
[----:B-1----:R-:W-:Y:S04]  /*0150*/  STG.E desc[UR4][R2.64], R5 ;  /* 0x0000000502007986 */ /* 0x002fe8000c101904 */
[----:B------:R-:W-:Y:S04]  /*0160*/  STG.E desc[UR4][R2.64+0x4], R7 ;  /* 0x0000040702007986 */ /* 0x000fe8000c101904 */
[----:B------:R-:W-:Y:S01]  /*0170*/  STG.E desc[UR4][R2.64+0x8], R9 ;  /* 0x0000080902007986 */ /* 0x000fe2000c101904 */
[----:B------:R-:W-:Y:S05]  /*0180*/  EXIT ;  /* 0x000000000000794d */ /* 0x000fea0003800000 */
.L_x_0:
[----:B------:R-:W-:-:S00]  /*0190*/  BRA `(.L_x_0) ;  /* 0xfffffffc00fc7947 */ /* 0x000fc0000383ffff */
[----:B------:R-:W-:-:S00]  /*01a0*/  NOP ;  /* 0x0000000000007918 */ /* 0x000fc00000000000 */
        /* <DEDUP_REMOVED lines=13> */
.L_x_1:


//--------------------- .nv.shared.reserved.0     --------------------------
	.section	.nv.shared.reserved.0,"aw",@nobits
	.weak		__nv_reservedSMEM_offset_0_alias
	.size		__nv_reservedSMEM_offset_0_alias, 0, 64
	.other		__nv_reservedSMEM_offset_0_alias,@"STO_CUDA_RESERVED_SHARED STV_DEFAULT"
__nv_reservedSMEM_offset_0_alias:
	.zero		0
	.zero		64


//--------------------- .nv.constant0._Z6renderP4Vec3 --------------------------
	.section	.nv.constant0._Z6renderP4Vec3,"a",@progbits
	.sectionflags	@""
	.align	4
.nv.constant0._Z6renderP4Vec3:
	.zero		904


//--------------------- SYMBOLS --------------------------

	.type		.nv.reservedSmem.offset0,@object
	.size		.nv.reservedSmem.offset0,0x4
